//
// Generated by NVIDIA NVVM Compiler
//
// Compiler Build ID: CL-36424714
// Cuda compilation tools, release 13.0, V13.0.88
// Based on NVVM 20.0.0
//

.version 9.0
.target sm_100
.address_size 64

	// .globl	_Z5dgemmPfS_S_i

.visible .entry _Z5dgemmPfS_S_i(
	.param .u64 .ptr .align 1 _Z5dgemmPfS_S_i_param_0,
	.param .u64 .ptr .align 1 _Z5dgemmPfS_S_i_param_1,
	.param .u64 .ptr .align 1 _Z5dgemmPfS_S_i_param_2,
	.param .u32 _Z5dgemmPfS_S_i_param_3
)
{
	.reg .pred 	%p<10>;
	.reg .b32 	%r<40>;
	.reg .b32 	%f<67>;
	.reg .b64 	%rd<67>;

	ld.param.u64 	%rd14, [_Z5dgemmPfS_S_i_param_0];
	ld.param.u64 	%rd15, [_Z5dgemmPfS_S_i_param_1];
	ld.param.u32 	%r18, [_Z5dgemmPfS_S_i_param_3];
	cvta.to.global.u64 	%rd1, %rd15;
	cvta.to.global.u64 	%rd2, %rd14;
	mov.u32 	%r19, %ctaid.y;
	mov.u32 	%r20, %ntid.y;
	mov.u32 	%r21, %tid.y;
	mad.lo.s32 	%r1, %r19, %r20, %r21;
	mov.u32 	%r22, %ctaid.x;
	mov.u32 	%r23, %ntid.x;
	mov.u32 	%r24, %tid.x;
	mad.lo.s32 	%r2, %r22, %r23, %r24;
	max.s32 	%r25, %r1, %r2;
	setp.ge.s32 	%p1, %r25, %r18;
	@%p1 bra 	$L__BB0_13;
	mul.lo.s32 	%r3, %r18, %r1;
	and.b32  	%r4, %r18, 7;
	setp.lt.u32 	%p2, %r18, 8;
	mov.f32 	%f66, 0f00000000;
	mov.b32 	%r38, 0;
	@%p2 bra 	$L__BB0_4;
	and.b32  	%r38, %r18, 2147483640;
	neg.s32 	%r36, %r38;
	mul.wide.s32 	%rd16, %r18, 4;
	add.s64 	%rd3, %rd1, %rd16;
	shl.b32 	%r7, %r18, 3;
	mul.wide.s32 	%rd17, %r18, 8;
	add.s64 	%rd4, %rd1, %rd17;
	mul.wide.s32 	%rd18, %r18, 12;
	add.s64 	%rd5, %rd1, %rd18;
	mul.wide.s32 	%rd19, %r18, 16;
	add.s64 	%rd6, %rd1, %rd19;
	mul.wide.s32 	%rd20, %r18, 20;
	add.s64 	%rd7, %rd1, %rd20;
	mul.wide.s32 	%rd21, %r18, 24;
	add.s64 	%rd8, %rd1, %rd21;
	mul.wide.s32 	%rd22, %r18, 28;
	add.s64 	%rd9, %rd1, %rd22;
	mul.wide.u32 	%rd23, %r3, 4;
	add.s64 	%rd24, %rd23, %rd2;
	add.s64 	%rd66, %rd24, 16;
	mov.f32 	%f66, 0f00000000;
	mov.u32 	%r35, %r2;
$L__BB0_3:
	.pragma "nounroll";
	mul.wide.s32 	%rd25, %r35, 4;
	add.s64 	%rd26, %rd3, %rd25;
	add.s64 	%rd27, %rd4, %rd25;
	add.s64 	%rd28, %rd5, %rd25;
	add.s64 	%rd29, %rd6, %rd25;
	add.s64 	%rd30, %rd7, %rd25;
	add.s64 	%rd31, %rd8, %rd25;
	add.s64 	%rd32, %rd9, %rd25;
	add.s64 	%rd33, %rd1, %rd25;
	ld.global.f32 	%f16, [%rd66+-16];
	ld.global.f32 	%f17, [%rd33];
	fma.rn.f32 	%f18, %f16, %f17, %f66;
	ld.global.f32 	%f19, [%rd66+-12];
	ld.global.f32 	%f20, [%rd26];
	fma.rn.f32 	%f21, %f19, %f20, %f18;
	ld.global.f32 	%f22, [%rd66+-8];
	ld.global.f32 	%f23, [%rd27];
	fma.rn.f32 	%f24, %f22, %f23, %f21;
	ld.global.f32 	%f25, [%rd66+-4];
	ld.global.f32 	%f26, [%rd28];
	fma.rn.f32 	%f27, %f25, %f26, %f24;
	ld.global.f32 	%f28, [%rd66];
	ld.global.f32 	%f29, [%rd29];
	fma.rn.f32 	%f30, %f28, %f29, %f27;
	ld.global.f32 	%f31, [%rd66+4];
	ld.global.f32 	%f32, [%rd30];
	fma.rn.f32 	%f33, %f31, %f32, %f30;
	ld.global.f32 	%f34, [%rd66+8];
	ld.global.f32 	%f35, [%rd31];
	fma.rn.f32 	%f36, %f34, %f35, %f33;
	ld.global.f32 	%f37, [%rd66+12];
	ld.global.f32 	%f38, [%rd32];
	fma.rn.f32 	%f66, %f37, %f38, %f36;
	add.s32 	%r36, %r36, 8;
	add.s32 	%r35, %r35, %r7;
	add.s64 	%rd66, %rd66, 32;
	setp.ne.s32 	%p3, %r36, 0;
	@%p3 bra 	$L__BB0_3;
$L__BB0_4:
	setp.eq.s32 	%p4, %r4, 0;
	@%p4 bra 	$L__BB0_12;
	and.b32  	%r13, %r18, 3;
	setp.lt.u32 	%p5, %r4, 4;
	@%p5 bra 	$L__BB0_7;
	add.s32 	%r27, %r38, %r3;
	mul.wide.u32 	%rd34, %r27, 4;
	add.s64 	%rd35, %rd2, %rd34;
	ld.global.f32 	%f40, [%rd35];
	mad.lo.s32 	%r28, %r38, %r18, %r2;
	mul.wide.s32 	%rd36, %r28, 4;
	add.s64 	%rd37, %rd1, %rd36;
	ld.global.f32 	%f41, [%rd37];
	fma.rn.f32 	%f42, %f40, %f41, %f66;
	cvt.u64.u32 	%rd38, %r3;
	cvt.u64.u32 	%rd39, %r38;
	add.s64 	%rd40, %rd39, %rd38;
	shl.b64 	%rd41, %rd40, 2;
	add.s64 	%rd42, %rd2, %rd41;
	ld.global.f32 	%f43, [%rd42+4];
	mul.wide.s32 	%rd43, %r18, 4;
	add.s64 	%rd44, %rd37, %rd43;
	ld.global.f32 	%f44, [%rd44];
	fma.rn.f32 	%f45, %f43, %f44, %f42;
	ld.global.f32 	%f46, [%rd42+8];
	add.s64 	%rd45, %rd44, %rd43;
	ld.global.f32 	%f47, [%rd45];
	fma.rn.f32 	%f48, %f46, %f47, %f45;
	ld.global.f32 	%f49, [%rd42+12];
	add.s64 	%rd46, %rd45, %rd43;
	ld.global.f32 	%f50, [%rd46];
	fma.rn.f32 	%f66, %f49, %f50, %f48;
	add.s32 	%r38, %r38, 4;
$L__BB0_7:
	setp.eq.s32 	%p6, %r13, 0;
	@%p6 bra 	$L__BB0_12;
	setp.eq.s32 	%p7, %r13, 1;
	@%p7 bra 	$L__BB0_10;
	add.s32 	%r29, %r38, %r3;
	mul.wide.u32 	%rd47, %r29, 4;
	add.s64 	%rd48, %rd2, %rd47;
	ld.global.f32 	%f52, [%rd48];
	mad.lo.s32 	%r30, %r38, %r18, %r2;
	mul.wide.s32 	%rd49, %r30, 4;
	add.s64 	%rd50, %rd1, %rd49;
	ld.global.f32 	%f53, [%rd50];
	fma.rn.f32 	%f54, %f52, %f53, %f66;
	cvt.u64.u32 	%rd51, %r3;
	cvt.u64.u32 	%rd52, %r38;
	add.s64 	%rd53, %rd52, %rd51;
	shl.b64 	%rd54, %rd53, 2;
	add.s64 	%rd55, %rd2, %rd54;
	ld.global.f32 	%f55, [%rd55+4];
	mul.wide.s32 	%rd56, %r18, 4;
	add.s64 	%rd57, %rd50, %rd56;
	ld.global.f32 	%f56, [%rd57];
	fma.rn.f32 	%f66, %f55, %f56, %f54;
	add.s32 	%r38, %r38, 2;
$L__BB0_10:
	and.b32  	%r31, %r18, 1;
	setp.eq.b32 	%p8, %r31, 1;
	not.pred 	%p9, %p8;
	@%p9 bra 	$L__BB0_12;
	add.s32 	%r32, %r38, %r3;
	mul.wide.u32 	%rd58, %r32, 4;
	add.s64 	%rd59, %rd2, %rd58;
	ld.global.f32 	%f57, [%rd59];
	mad.lo.s32 	%r33, %r38, %r18, %r2;
	mul.wide.s32 	%rd60, %r33, 4;
	add.s64 	%rd61, %rd1, %rd60;
	ld.global.f32 	%f58, [%rd61];
	fma.rn.f32 	%f66, %f57, %f58, %f66;
$L__BB0_12:
	ld.param.u64 	%rd65, [_Z5dgemmPfS_S_i_param_2];
	add.s32 	%r34, %r3, %r2;
	cvta.to.global.u64 	%rd62, %rd65;
	mul.wide.s32 	%rd63, %r34, 4;
	add.s64 	%rd64, %rd62, %rd63;
	st.global.f32 	[%rd64], %f66;
$L__BB0_13:
	ret;

}


// ===== COMPILED SASS (sm_100) =====

	.target	sm_100

	.elftype	@"ET_EXEC"


//--------------------- .note.nv.tkinfo           --------------------------
	.section	.note.nv.tkinfo,"",@"SHT_NOTE"
	.sectionflags	@"SHF_NOTE_NV_TKINFO"
	.tkinfo
        /*0018*/ 	.word	0x00000002
        /*0030*/ 	.string	""
        /*0030*/ 	.string	"ptxas"
        /*0030*/ 	.string	"Cuda compilation tools, release 13.0, V13.0.88"
        /*0030*/ 	.string	"Build cuda_13.0.r13.0/compiler.36424714_0"
        /*0030*/ 	.string	"-arch sm_100 -m 64 "



//--------------------- .note.nv.cuinfo           --------------------------
	.section	.note.nv.cuinfo,"",@"SHT_NOTE"
	.sectionflags	@"SHF_NOTE_NV_CUINFO"
        /*0018*/ 	.short	0x0002
        /*001a*/ 	.short	0x0064
        /*001c*/ 	.short	0x0082
	.zero		2


//--------------------- .nv.info                  --------------------------
	.section	.nv.info,"",@"SHT_CUDA_INFO"
	.align	4


	//----- nvinfo : EIATTR_REGCOUNT
	.align		4
        /*0000*/ 	.byte	0x04, 0x2f
        /*0002*/ 	.short	(.L_1 - .L_0)
	.align		4
.L_0:
        /*0004*/ 	.word	index@(_Z5dgemmPfS_S_i)
        /*0008*/ 	.word	0x0000001e


	//----- nvinfo : EIATTR_FRAME_SIZE
	.align		4
.L_1:
        /*000c*/ 	.byte	0x04, 0x11
        /*000e*/ 	.short	(.L_3 - .L_2)
	.align		4
.L_2:
        /*0010*/ 	.word	index@(_Z5dgemmPfS_S_i)
        /*0014*/ 	.word	0x00000000


	//----- nvinfo : EIATTR_MIN_STACK_SIZE
	.align		4
.L_3:
        /*0018*/ 	.byte	0x04, 0x12
        /*001a*/ 	.short	(.L_5 - .L_4)
	.align		4
.L_4:
        /*001c*/ 	.word	index@(_Z5dgemmPfS_S_i)
        /*0020*/ 	.word	0x00000000
.L_5:


//--------------------- .nv.compat                --------------------------
	.section	.nv.compat,"",@"SHT_CUDA_COMPAT_INFO"
	.align	4
        /*0000*/ 	.byte	0x02, 0x09, 0x00, 0x00, 0x02, 0x02, 0x01, 0x00, 0x02, 0x05, 0x05, 0x00, 0x03, 0x07, 0x01, 0x01
        /*0010*/ 	.byte	0x02, 0x03, 0x00, 0x00, 0x02, 0x06, 0x01, 0x00, 0x04, 0x0b, 0x08, 0x00, 0x09, 0x00, 0x00, 0x00
        /*0020*/ 	.byte	0x00, 0x00, 0x00, 0x00


//--------------------- .nv.info._Z5dgemmPfS_S_i  --------------------------
	.section	.nv.info._Z5dgemmPfS_S_i,"",@"SHT_CUDA_INFO"
	.sectionflags	@""
	.align	4


	//----- nvinfo : EIATTR_CUDA_API_VERSION
	.align		4
        /*0000*/ 	.byte	0x04, 0x37
        /*0002*/ 	.short	(.L_7 - .L_6)
.L_6:
        /*0004*/ 	.word	0x00000082


	//----- nvinfo : EIATTR_KPARAM_INFO
	.align		4
.L_7:
        /*0008*/ 	.byte	0x04, 0x17
        /*000a*/ 	.short	(.L_9 - .L_8)
.L_8:
        /*000c*/ 	.word	0x00000000
        /*0010*/ 	.short	0x0003
        /*0012*/ 	.short	0x0018
        /*0014*/ 	.byte	0x00, 0xf0, 0x11, 0x00


	//----- nvinfo : EIATTR_KPARAM_INFO
	.align		4
.L_9:
        /*0018*/ 	.byte	0x04, 0x17
        /*001a*/ 	.short	(.L_11 - .L_10)
.L_10:
        /*001c*/ 	.word	0x00000000
        /*0020*/ 	.short	0x0002
        /*0022*/ 	.short	0x0010
        /*0024*/ 	.byte	0x00, 0xf5, 0x21, 0x00


	//----- nvinfo : EIATTR_KPARAM_INFO
	.align		4
.L_11:
        /*0028*/ 	.byte	0x04, 0x17
        /*002a*/ 	.short	(.L_13 - .L_12)
.L_12:
        /*002c*/ 	.word	0x00000000
        /*0030*/ 	.short	0x0001
        /*0032*/ 	.short	0x0008
        /*0034*/ 	.byte	0x00, 0xf5, 0x21, 0x00


	//----- nvinfo : EIATTR_KPARAM_INFO
	.align		4
.L_13:
        /*0038*/ 	.byte	0x04, 0x17
        /*003a*/ 	.short	(.L_15 - .L_14)
.L_14:
        /*003c*/ 	.word	0x00000000
        /*0040*/ 	.short	0x0000
        /*0042*/ 	.short	0x0000
        /*0044*/ 	.byte	0x00, 0xf5, 0x21, 0x00


	//----- nvinfo : EIATTR_SPARSE_MMA_MASK
	.align		4
.L_15:
        /*0048*/ 	.byte	0x03, 0x50
        /*004a*/ 	.short	0x0000


	//----- nvinfo : EIATTR_MAXREG_COUNT
	.align		4
        /*004c*/ 	.byte	0x03, 0x1b
        /*004e*/ 	.short	0x00ff


	//----- nvinfo : EIATTR_MERCURY_ISA_VERSION
	.align		4
        /*0050*/ 	.byte	0x03, 0x5f
        /*0052*/ 	.short	0x0101


	//----- nvinfo : EIATTR_VRC_CTA_INIT_COUNT
	.align		4
        /*0054*/ 	.byte	0x02, 0x4a
	.zero		1
	.zero		1


	//----- nvinfo : EIATTR_EXIT_INSTR_OFFSETS
	.align		4
        /*0058*/ 	.byte	0x04, 0x1c
        /*005a*/ 	.short	(.L_17 - .L_16)


	//   ....[0]....
.L_16:
        /*005c*/ 	.word	0x000000c0


	//   ....[1]....
        /*0060*/ 	.word	0x00000a90


	//----- nvinfo : EIATTR_CBANK_PARAM_SIZE
	.align		4
.L_17:
        /*0064*/ 	.byte	0x03, 0x19
        /*0066*/ 	.short	0x001c


	//----- nvinfo : EIATTR_PARAM_CBANK
	.align		4
        /*0068*/ 	.byte	0x04, 0x0a
        /*006a*/ 	.short	(.L_19 - .L_18)
	.align		4
.L_18:
        /*006c*/ 	.word	index@(.nv.constant0._Z5dgemmPfS_S_i)
        /*0070*/ 	.short	0x0380
        /*0072*/ 	.short	0x001c


	//----- nvinfo : EIATTR_SW_WAR
	.align		4
.L_19:
        /*0074*/ 	.byte	0x04, 0x36
        /*0076*/ 	.short	(.L_21 - .L_20)
.L_20:
        /*0078*/ 	.word	0x00000008
.L_21:


//--------------------- .nv.callgraph             --------------------------
	.section	.nv.callgraph,"",@"SHT_CUDA_CALLGRAPH"
	.align	4
	.sectionentsize	8
	.align		4
        /*0000*/ 	.word	0x00000000
	.align		4
        /*0004*/ 	.word	0xffffffff
	.align		4
        /*0008*/ 	.word	0x00000000
	.align		4
        /*000c*/ 	.word	0xfffffffe
	.align		4
        /*0010*/ 	.word	0x00000000
	.align		4
        /*0014*/ 	.word	0xfffffffd
	.align		4
        /*0018*/ 	.word	0x00000000
	.align		4
        /*001c*/ 	.word	0xfffffffc


//--------------------- .text._Z5dgemmPfS_S_i     --------------------------
	.section	.text._Z5dgemmPfS_S_i,"ax",@progbits
	.align	128
        .global         _Z5dgemmPfS_S_i
        .type           _Z5dgemmPfS_S_i,@function
        .size           _Z5dgemmPfS_S_i,(.L_x_5 - _Z5dgemmPfS_S_i)
        .other          _Z5dgemmPfS_S_i,@"STO_CUDA_ENTRY STV_DEFAULT"
_Z5dgemmPfS_S_i:
.text._Z5dgemmPfS_S_i:
[----:B------:R-:W-:Y:S01]  /*0000*/  LDC R1, c[0x0][0x37c] ;  /* 0x0000df00ff017b82 */ /* 0x000fe20000000800 */
[----:B------:R-:W0:Y:S07]  /*0010*/  S2R R0, SR_TID.Y ;  /* 0x0000000000007919 */ /* 0x000e2e0000002200 */
[----:B------:R-:W0:Y:S01]  /*0020*/  S2UR UR4, SR_CTAID.Y ;  /* 0x00000000000479c3 */ /* 0x000e220000002600 */
[----:B------:R-:W1:Y:S01]  /*0030*/  LDCU UR20, c[0x0][0x398] ;  /* 0x00007300ff1477ac */ /* 0x000e620008000800 */
[----:B------:R-:W2:Y:S06]  /*0040*/  S2R R3, SR_TID.X ;  /* 0x0000000000037919 */ /* 0x000eac0000002100 */
[----:B------:R-:W0:Y:S08]  /*0050*/  LDC R13, c[0x0][0x364] ;  /* 0x0000d900ff0d7b82 */ /* 0x000e300000000800 */
[----:B------:R-:W2:Y:S08]  /*0060*/  S2UR UR5, SR_CTAID.X ;  /* 0x00000000000579c3 */ /* 0x000eb00000002500 */
[----:B------:R-:W2:Y:S01]  /*0070*/  LDC R2, c[0x0][0x360] ;  /* 0x0000d800ff027b82 */ /* 0x000ea20000000800 */
[----:B0-----:R-:W-:-:S02]  /*0080*/  IMAD R13, R13, UR4, R0 ;  /* 0x000000040d0d7c24 */ /* 0x001fc4000f8e0200 */
[----:B--2---:R-:W-:-:S05]  /*0090*/  IMAD R0, R2, UR5, R3 ;  /* 0x0000000502007c24 */ /* 0x004fca000f8e0203 */
[----:B------:R-:W-:-:S04]  /*00a0*/  VIMNMX R2, PT, PT, R13, R0, !PT ;  /* 0x000000000d027248 */ /* 0x000fc80007fe0100 */
[----:B-1----:R-:W-:-:S13]  /*00b0*/  ISETP.GE.AND P0, PT, R2, UR20, PT ;  /* 0x0000001402007c0c */ /* 0x002fda000bf06270 */
[----:B------:R-:W-:Y:S05]  /*00c0*/  @P0 EXIT ;  /* 0x000000000000094d */ /* 0x000fea0003800000 */
[----:B------:R-:W-:Y:S01]  /*00d0*/  UISETP.GE.U32.AND UP0, UPT, UR20, 0x8, UPT ;  /* 0x000000081400788c */ /* 0x000fe2000bf06070 */
[----:B------:R-:W-:Y:S02]  /*00e0*/  HFMA2 R12, -RZ, RZ, 0, 0 ;  /* 0x00000000ff0c7431 */ /* 0x000fe400000001ff */
[----:B------:R-:W-:Y:S01]  /*00f0*/  IMAD R13, R13, UR20, RZ ;  /* 0x000000140d0d7c24 */ /* 0x000fe2000f8e02ff */
[----:B------:R-:W-:Y:S01]  /*0100*/  UMOV UR4, URZ ;  /* 0x000000ff00047c82 */ /* 0x000fe20008000000 */
[----:B------:R-:W0:Y:S04]  /*0110*/  LDCU.64 UR18, c[0x0][0x358] ;  /* 0x00006b00ff1277ac */ /* 0x000e280008000a00 */
[----:B------:R-:W-:Y:S05]  /*0120*/  BRA.U !UP0, `(.L_x_0) ;  /* 0x0000000508047547 */ /* 0x000fea000b800000 */
[----:B------:R-:W1:Y:S01]  /*0130*/  LDCU.128 UR24, c[0x0][0x380] ;  /* 0x00007000ff1877ac */ /* 0x000e620008000c00 */
[----:B------:R-:W-:Y:S02]  /*0140*/  MOV R12, RZ ;  /* 0x000000ff000c7202 */ /* 0x000fe40000000f00 */
[----:B------:R-:W-:Y:S01]  /*0150*/  MOV R14, R0 ;  /* 0x00000000000e7202 */ /* 0x000fe20000000f00 */
[----:B------:R-:W-:-:S04]  /*0160*/  ULOP3.LUT UR4, UR20, 0x7ffffff8, URZ, 0xc0, !UPT ;  /* 0x7ffffff814047892 */ /* 0x000fc8000f8ec0ff */
[----:B------:R-:W-:Y:S01]  /*0170*/  UIADD3 UR5, UPT, UPT, -UR4, URZ, URZ ;  /* 0x000000ff04057290 */ /* 0x000fe2000fffe1ff */
[----:B-1----:R-:W-:Y:S01]  /*0180*/  MOV R2, UR24 ;  /* 0x0000001800027c02 */ /* 0x002fe20008000f00 */
[----:B------:R-:W-:Y:S01]  /*0190*/  UIMAD.WIDE UR6, UR20, 0x8, UR26 ;  /* 0x00000008140678a5 */ /* 0x000fe2000f8e021a */
[----:B------:R-:W-:Y:S01]  /*01a0*/  MOV R3, UR25 ;  /* 0x0000001900037c02 */ /* 0x000fe20008000f00 */
[----:B------:R-:W-:Y:S02]  /*01b0*/  UIMAD.WIDE UR8, UR20, 0xc, UR26 ;  /* 0x0000000c140878a5 */ /* 0x000fe4000f8e021a */
[----:B------:R-:W-:Y:S01]  /*01c0*/  UIMAD.WIDE UR10, UR20, 0x10, UR26 ;  /* 0x00000010140a78a5 */ /* 0x000fe2000f8e021a */
[----:B------:R-:W-:Y:S01]  /*01d0*/  IMAD.WIDE.U32 R2, R13, 0x4, R2 ;  /* 0x000000040d027825 */ /* 0x000fe200078e0002 */
[----:B------:R-:W-:Y:S02]  /*01e0*/  UIMAD.WIDE UR12, UR20, 0x14, UR26 ;  /* 0x00000014140c78a5 */ /* 0x000fe4000f8e021a */
[----:B------:R-:W-:Y:S01]  /*01f0*/  UIMAD.WIDE UR14, UR20, 0x18, UR26 ;  /* 0x00000018140e78a5 */ /* 0x000fe2000f8e021a */
[----:B------:R-:W-:Y:S01]  /*0200*/  IADD3 R2, P0, PT, R2, 0x10, RZ ;  /* 0x0000001002027810 */ /* 0x000fe20007f1e0ff */
[----:B------:R-:W-:-:S03]  /*0210*/  UIMAD.WIDE UR16, UR20, 0x1c, UR26 ;  /* 0x0000001c141078a5 */ /* 0x000fc6000f8e021a */
[----:B------:R-:W-:-:S09]  /*0220*/  IADD3.X R3, PT, PT, RZ, R3, RZ, P0, !PT ;  /* 0x00000003ff037210 */ /* 0x000fd200007fe4ff */
.L_x_1:
[----:B------:R-:W-:Y:S01]  /*0230*/  UIMAD.WIDE UR22, UR20, 0x4, UR26 ;  /* 0x00000004141678a5 */ /* 0x000fe2000f8e021a */
[----:B------:R-:W-:Y:S02]  /*0240*/  IMAD.MOV.U32 R23, RZ, RZ, 0x4 ;  /* 0x00000004ff177424 */ /* 0x000fe400078e00ff */
[----:B------:R-:W-:Y:S01]  /*0250*/  HFMA2 R11, -RZ, RZ, 0, 2.384185791015625e-07 ;  /* 0x00000004ff0b7431 */ /* 0x000fe200000001ff */
[----:B------:R-:W-:Y:S01]  /*0260*/  MOV R25, 0x4 ;  /* 0x0000000400197802 */ /* 0x000fe20000000f00 */
[----:B0-----:R-:W2:Y:S01]  /*0270*/  LDG.E R21, desc[UR18][R2.64+-0x10] ;  /* 0xfffff01202157981 */ /* 0x001ea2000c1e1900 */
[C---:B------:R-:W-:Y:S01]  /*0280*/  IMAD.WIDE R22, R14.reuse, R23, UR26 ;  /* 0x0000001a0e167e25 */ /* 0x040fe2000f8e0217 */
[----:B------:R-:W-:Y:S02]  /*0290*/  MOV R8, UR22 ;  /* 0x0000001600087c02 */ /* 0x000fe40008000f00 */
[----:B------:R-:W-:Y:S01]  /*02a0*/  MOV R9, UR23 ;  /* 0x0000001700097c02 */ /* 0x000fe20008000f00 */
[----:B------:R-:W3:Y:S02]  /*02b0*/  LDG.E R19, desc[UR18][R2.64+-0xc] ;  /* 0xfffff41202137981 */ /* 0x000ee4000c1e1900 */
[----:B------:R-:W-:-:S02]  /*02c0*/  IMAD.WIDE R8, R14, 0x4, R8 ;  /* 0x000000040e087825 */ /* 0x000fc400078e0208 */
[----:B------:R-:W2:Y:S01]  /*02d0*/  LDG.E R22, desc[UR18][R22.64] ;  /* 0x0000001216167981 */ /* 0x000ea2000c1e1900 */
[----:B------:R-:W-:Y:S01]  /*02e0*/  MOV R5, 0x4 ;  /* 0x0000000400057802 */ /* 0x000fe20000000f00 */
[C---:B------:R-:W-:Y:S02]  /*02f0*/  IMAD.WIDE R24, R14.reuse, R25, UR6 ;  /* 0x000000060e187e25 */ /* 0x040fe4000f8e0219 */
[----:B------:R0:W3:Y:S02]  /*0300*/  LDG.E R20, desc[UR18][R8.64] ;  /* 0x0000001208147981 */ /* 0x0000e4000c1e1900 */
[----:B------:R-:W-:Y:S02]  /*0310*/  IMAD.WIDE R10, R14, R11, UR8 ;  /* 0x000000080e0a7e25 */ /* 0x000fe4000f8e020b */
[----:B------:R-:W4:Y:S04]  /*0320*/  LDG.E R18, desc[UR18][R24.64] ;  /* 0x0000001218127981 */ /* 0x000f28000c1e1900 */
[----:B------:R-:W4:Y:S01]  /*0330*/  LDG.E R17, desc[UR18][R2.64+-0x8] ;  /* 0xfffff81202117981 */ /* 0x000f22000c1e1900 */
[----:B0-----:R-:W-:-:S02]  /*0340*/  HFMA2 R9, -RZ, RZ, 0, 2.384185791015625e-07 ;  /* 0x00000004ff097431 */ /* 0x001fc400000001ff */
[----:B------:R-:W-:Y:S01]  /*0350*/  IMAD.MOV.U32 R7, RZ, RZ, 0x4 ;  /* 0x00000004ff077424 */ /* 0x000fe200078e00ff */
[----:B------:R0:W5:Y:S01]  /*0360*/  LDG.E R16, desc[UR18][R10.64] ;  /* 0x000000120a107981 */ /* 0x000162000c1e1900 */
[----:B------:R-:W-:-:S03]  /*0370*/  IMAD.WIDE R4, R14, R5, UR10 ;  /* 0x0000000a0e047e25 */ /* 0x000fc6000f8e0205 */
[----:B------:R-:W5:Y:S01]  /*0380*/  LDG.E R15, desc[UR18][R2.64+-0x4] ;  /* 0xfffffc12020f7981 */ /* 0x000f62000c1e1900 */
[C---:B------:R-:W-:Y:S01]  /*0390*/  IMAD.WIDE R6, R14.reuse, R7, UR12 ;  /* 0x0000000c0e067e25 */ /* 0x040fe2000f8e0207 */
[----:B------:R-:W-:Y:S02]  /*03a0*/  MOV R27, 0x4 ;  /* 0x00000004001b7802 */ /* 0x000fe40000000f00 */
[----:B------:R1:W5:Y:S01]  /*03b0*/  LDG.E R4, desc[UR18][R4.64] ;  /* 0x0000001204047981 */ /* 0x000362000c1e1900 */
[----:B------:R-:W-:-:S03]  /*03c0*/  IMAD.WIDE R8, R14, R9, UR14 ;  /* 0x0000000e0e087e25 */ /* 0x000fc6000f8e0209 */
[----:B------:R-:W5:Y:S01]  /*03d0*/  LDG.E R23, desc[UR18][R2.64] ;  /* 0x0000001202177981 */ /* 0x000f62000c1e1900 */
[----:B0-----:R-:W-:-:S03]  /*03e0*/  IMAD.WIDE R10, R14, R27, UR16 ;  /* 0x000000100e0a7e25 */ /* 0x001fc6000f8e021b */
[----:B------:R-:W5:Y:S04]  /*03f0*/  LDG.E R7, desc[UR18][R6.64] ;  /* 0x0000001206077981 */ /* 0x000f68000c1e1900 */
[----:B------:R-:W5:Y:S04]  /*0400*/  LDG.E R24, desc[UR18][R2.64+0x4] ;  /* 0x0000041202187981 */ /* 0x000f68000c1e1900 */
[----:B------:R-:W5:Y:S04]  /*0410*/  LDG.E R8, desc[UR18][R8.64] ;  /* 0x0000001208087981 */ /* 0x000f68000c1e1900 */
[----:B------:R-:W5:Y:S04]  /*0420*/  LDG.E R25, desc[UR18][R2.64+0x8] ;  /* 0x0000081202197981 */ /* 0x000f68000c1e1900 */
[----:B------:R-:W5:Y:S04]  /*0430*/  LDG.E R10, desc[UR18][R10.64] ;  /* 0x000000120a0a7981 */ /* 0x000f68000c1e1900 */
[----:B------:R0:W5:Y:S01]  /*0440*/  LDG.E R27, desc[UR18][R2.64+0xc] ;  /* 0x00000c12021b7981 */ /* 0x000162000c1e1900 */
[----:B------:R-:W-:-:S04]  /*0450*/  UIADD3 UR5, UPT, UPT, UR5, 0x8, URZ ;  /* 0x0000000805057890 */ /* 0x000fc8000fffe0ff */
[----:B------:R-:W-:Y:S01]  /*0460*/  UISETP.NE.AND UP0, UPT, UR5, URZ, UPT ;  /* 0x000000ff0500728c */ /* 0x000fe2000bf05270 */
[----:B-1----:R-:W-:Y:S02]  /*0470*/  MOV R5, UR20 ;  /* 0x0000001400057c02 */ /* 0x002fe40008000f00 */
[----:B0-----:R-:W-:Y:S02]  /*0480*/  IADD3 R2, P0, PT, R2, 0x20, RZ ;  /* 0x0000002002027810 */ /* 0x001fe40007f1e0ff */
[----:B------:R-:W-:Y:S02]  /*0490*/  LEA R14, R5, R14, 0x3 ;  /* 0x0000000e050e7211 */ /* 0x000fe400078e18ff */
[----:B------:R-:W-:Y:S01]  /*04a0*/  IADD3.X R3, PT, PT, RZ, R3, RZ, P0, !PT ;  /* 0x00000003ff037210 */ /* 0x000fe200007fe4ff */
[----:B--2---:R-:W-:-:S04]  /*04b0*/  FFMA R22, R21, R22, R12 ;  /* 0x0000001615167223 */ /* 0x004fc8000000000c */
[----:B---3--:R-:W-:-:S04]  /*04c0*/  FFMA R20, R19, R20, R22 ;  /* 0x0000001413147223 */ /* 0x008fc80000000016 */
[----:B----4-:R-:W-:-:S04]  /*04d0*/  FFMA R18, R17, R18, R20 ;  /* 0x0000001211127223 */ /* 0x010fc80000000014 */
[----:B-----5:R-:W-:-:S04]  /*04e0*/  FFMA R16, R15, R16, R18 ;  /* 0x000000100f107223 */ /* 0x020fc80000000012 */
[----:B------:R-:W-:-:S04]  /*04f0*/  FFMA R23, R23, R4, R16 ;  /* 0x0000000417177223 */ /* 0x000fc80000000010 */
[----:B------:R-:W-:-:S04]  /*0500*/  FFMA R24, R24, R7, R23 ;  /* 0x0000000718187223 */ /* 0x000fc80000000017 */
[----:B------:R-:W-:-:S04]  /*0510*/  FFMA R8, R25, R8, R24 ;  /* 0x0000000819087223 */ /* 0x000fc80000000018 */
[----:B------:R-:W-:Y:S01]  /*0520*/  FFMA R12, R27, R10, R8 ;  /* 0x0000000a1b0c7223 */ /* 0x000fe20000000008 */
[----:B------:R-:W-:Y:S06]  /*0530*/  BRA.U UP0, `(.L_x_1) ;  /* 0xfffffffd003c7547 */ /* 0x000fec000b83ffff */
.L_x_0:
[----:B------:R-:W-:-:S04]  /*0540*/  ULOP3.LUT UR6, UR20, 0x7, URZ, 0xc0, !UPT ;  /* 0x0000000714067892 */ /* 0x000fc8000f8ec0ff */
[----:B------:R-:W-:-:S09]  /*0550*/  UISETP.NE.AND UP0, UPT, UR6, URZ, UPT ;  /* 0x000000ff0600728c */ /* 0x000fd2000bf05270 */
[----:B------:R-:W-:Y:S05]  /*0560*/  BRA.U !UP0, `(.L_x_2) ;  /* 0x0000000508387547 */ /* 0x000fea000b800000 */
[----:B------:R-:W-:Y:S02]  /*0570*/  UISETP.GE.U32.AND UP0, UPT, UR6, 0x4, UPT ;  /* 0x000000040600788c */ /* 0x000fe4000bf06070 */
[----:B------:R-:W-:-:S04]  /*0580*/  ULOP3.LUT UR5, UR20, 0x3, URZ, 0xc0, !UPT ;  /* 0x0000000314057892 */ /* 0x000fc8000f8ec0ff */
[----:B------:R-:W-:-:S03]  /*0590*/  UISETP.NE.AND UP1, UPT, UR5, URZ, UPT ;  /* 0x000000ff0500728c */ /* 0x000fc6000bf25270 */
[----:B------:R-:W-:Y:S08]  /*05a0*/  BRA.U !UP0, `(.L_x_3) ;  /* 0x00000001087c7547 */ /* 0x000ff0000b800000 */
[----:B------:R-:W1:Y:S01]  /*05b0*/  LDC.64 R6, c[0x0][0x388] ;  /* 0x0000e200ff067b82 */ /* 0x000e620000000a00 */
[----:B------:R-:W2:Y:S01]  /*05c0*/  LDCU.64 UR6, c[0x0][0x380] ;  /* 0x00007000ff0677ac */ /* 0x000ea20008000a00 */
[----:B------:R-:W-:Y:S01]  /*05d0*/  IMAD.U32 R9, RZ, RZ, UR4 ;  /* 0x00000004ff097e24 */ /* 0x000fe2000f8e00ff */
[C---:B------:R-:W-:Y:S02]  /*05e0*/  IADD3 R3, PT, PT, R13.reuse, UR4, RZ ;  /* 0x000000040d037c10 */ /* 0x040fe4000fffe0ff */
[----:B------:R-:W-:Y:S01]  /*05f0*/  IADD3 R10, P0, PT, R13, UR4, RZ ;  /* 0x000000040d0a7c10 */ /* 0x000fe2000ff1e0ff */
[----:B------:R-:W-:Y:S01]  /*0600*/  IMAD R9, R9, UR20, R0 ;  /* 0x0000001409097c24 */ /* 0x000fe2000f8e0200 */
[----:B------:R-:W-:Y:S01]  /*0610*/  MOV R11, UR20 ;  /* 0x00000014000b7c02 */ /* 0x000fe20008000f00 */
[----:B------:R-:W3:Y:S01]  /*0620*/  LDC.64 R4, c[0x0][0x380] ;  /* 0x0000e000ff047b82 */ /* 0x000ee20000000a00 */
[----:B------:R-:W-:Y:S01]  /*0630*/  MOV R15, UR20 ;  /* 0x00000014000f7c02 */ /* 0x000fe20008000f00 */
[----:B-1----:R-:W-:Y:S01]  /*0640*/  IMAD.WIDE R6, R9, 0x4, R6 ;  /* 0x0000000409067825 */ /* 0x002fe200078e0206 */
[----:B------:R-:W-:-:S05]  /*0650*/  MOV R9, UR20 ;  /* 0x0000001400097c02 */ /* 0x000fca0008000f00 */
[----:B------:R-:W-:Y:S02]  /*0660*/  IMAD.WIDE R8, R9, 0x4, R6 ;  /* 0x0000000409087825 */ /* 0x000fe400078e0206 */
[----:B0-----:R-:W4:Y:S02]  /*0670*/  LDG.E R6, desc[UR18][R6.64] ;  /* 0x0000001206067981 */ /* 0x001f24000c1e1900 */
[----:B---3--:R-:W-:Y:S01]  /*0680*/  IMAD.WIDE.U32 R4, R3, 0x4, R4 ;  /* 0x0000000403047825 */ /* 0x008fe200078e0004 */
[----:B------:R-:W-:Y:S01]  /*0690*/  IADD3.X R3, PT, PT, RZ, RZ, RZ, P0, !PT ;  /* 0x000000ffff037210 */ /* 0x000fe200007fe4ff */
[----:B------:R-:W3:Y:S01]  /*06a0*/  LDG.E R17, desc[UR18][R8.64] ;  /* 0x0000001208117981 */ /* 0x000ee2000c1e1900 */
[----:B--2---:R-:W-:-:S03]  /*06b0*/  LEA R2, P0, R10, UR6, 0x2 ;  /* 0x000000060a027c11 */ /* 0x004fc6000f8010ff */
[----:B------:R-:W4:Y:S01]  /*06c0*/  LDG.E R5, desc[UR18][R4.64] ;  /* 0x0000001204057981 */ /* 0x000f22000c1e1900 */
[----:B------:R-:W-:Y:S01]  /*06d0*/  LEA.HI.X R3, R10, UR7, R3, 0x2, P0 ;  /* 0x000000070a037c11 */ /* 0x000fe200080f1403 */
[----:B------:R-:W-:-:S04]  /*06e0*/  IMAD.WIDE R10, R11, 0x4, R8 ;  /* 0x000000040b0a7825 */ /* 0x000fc800078e0208 */
[----:B------:R-:W3:Y:S01]  /*06f0*/  LDG.E R16, desc[UR18][R2.64+0x4] ;  /* 0x0000041202107981 */ /* 0x000ee2000c1e1900 */
[----:B------:R-:W-:-:S03]  /*0700*/  IMAD.WIDE R14, R15, 0x4, R10 ;  /* 0x000000040f0e7825 */ /* 0x000fc600078e020a */
[----:B------:R-:W2:Y:S04]  /*0710*/  LDG.E R19, desc[UR18][R10.64] ;  /* 0x000000120a137981 */ /* 0x000ea8000c1e1900 */
[----:B------:R-:W2:Y:S04]  /*0720*/  LDG.E R18, desc[UR18][R2.64+0x8] ;  /* 0x0000081202127981 */ /* 0x000ea8000c1e1900 */
[----:B------:R-:W5:Y:S04]  /*0730*/  LDG.E R20, desc[UR18][R2.64+0xc] ;  /* 0x00000c1202147981 */ /* 0x000f68000c1e1900 */
[----:B------:R-:W5:Y:S01]  /*0740*/  LDG.E R14, desc[UR18][R14.64] ;  /* 0x000000120e0e7981 */ /* 0x000f62000c1e1900 */
[----:B------:R-:W-:Y:S01]  /*0750*/  UIADD3 UR4, UPT, UPT, UR4, 0x4, URZ ;  /* 0x0000000404047890 */ /* 0x000fe2000fffe0ff */
[----:B----4-:R-:W-:-:S04]  /*0760*/  FFMA R5, R5, R6, R12 ;  /* 0x0000000605057223 */ /* 0x010fc8000000000c */
[----:B---3--:R-:W-:-:S04]  /*0770*/  FFMA R5, R16, R17, R5 ;  /* 0x0000001110057223 */ /* 0x008fc80000000005 */
[----:B--2---:R-:W-:-:S04]  /*0780*/  FFMA R5, R18, R19, R5 ;  /* 0x0000001312057223 */ /* 0x004fc80000000005 */
[----:B-----5:R-:W-:-:S07]  /*0790*/  FFMA R12, R20, R14, R5 ;  /* 0x0000000e140c7223 */ /* 0x020fce0000000005 */
.L_x_3:
[----:B------:R-:W-:Y:S05]  /*07a0*/  BRA.U !UP1, `(.L_x_2) ;  /* 0x0000000109a87547 */ /* 0x000fea000b800000 */
[----:B------:R-:W-:Y:S01]  /*07b0*/  UISETP.NE.AND UP0, UPT, UR5, 0x1, UPT ;  /* 0x000000010500788c */ /* 0x000fe2000bf05270 */
[----:B------:R-:W-:Y:S01]  /*07c0*/  MOV R7, UR4 ;  /* 0x0000000400077c02 */ /* 0x000fe20008000f00 */
[----:B------:R-:W-:Y:S02]  /*07d0*/  ULOP3.LUT UR5, UR20, 0x1, URZ, 0xc0, !UPT ;  /* 0x0000000114057892 */ /* 0x000fe4000f8ec0ff */
[----:B------:R-:W-:Y:S02]  /*07e0*/  MOV R15, UR20 ;  /* 0x00000014000f7c02 */ /* 0x000fe40008000f00 */
[----:B------:R-:W-:Y:S01]  /*07f0*/  UISETP.NE.U32.AND UP1, UPT, UR5, 0x1, UPT ;  /* 0x000000010500788c */ /* 0x000fe2000bf25070 */
[----:B------:R-:W-:-:S04]  /*0800*/  PLOP3.LUT P1, PT, PT, PT, UP0, 0x80, 0x8 ;  /* 0x000000000008781c */ /* 0x000fc80003f2f008 */
[----:B------:R-:W1:Y:S01]  /*0810*/  @UP0 LDCU.128 UR8, c[0x0][0x380] ;  /* 0x00007000ff0807ac */ /* 0x000e620008000c00 */
[----:B------:R-:W-:Y:S01]  /*0820*/  PLOP3.LUT P0, PT, PT, PT, UP1, 0x80, 0x8 ;  /* 0x000000000008781c */ /* 0x000fe20003f0f018 */
[----:B------:R-:W2:Y:S04]  /*0830*/  @UP0 LDCU.64 UR6, c[0x0][0x380] ;  /* 0x00007000ff0607ac */ /* 0x000ea80008000a00 */
[----:B------:R-:W3:Y:S03]  /*0840*/  @!UP1 LDCU.128 UR12, c[0x0][0x380] ;  /* 0x00007000ff0c97ac */ /* 0x000ee60008000c00 */
[C---:B------:R-:W-:Y:S02]  /*0850*/  @P1 IADD3 R3, PT, PT, R13.reuse, UR4, RZ ;  /* 0x000000040d031c10 */ /* 0x040fe4000fffe0ff */
[----:B------:R-:W-:Y:S01]  /*0860*/  @P1 IADD3 R6, P2, PT, R13, UR4, RZ ;  /* 0x000000040d061c10 */ /* 0x000fe2000ff5e0ff */
[----:B------:R-:W-:Y:S01]  /*0870*/  @UP0 UIADD3 UR4, UPT, UPT, UR4, 0x2, URZ ;  /* 0x0000000204040890 */ /* 0x000fe2000fffe0ff */
[----:B-1----:R-:W-:Y:S01]  /*0880*/  MOV R11, UR9 ;  /* 0x00000009000b7c02 */ /* 0x002fe20008000f00 */
[----:B------:R-:W-:Y:S01]  /*0890*/  IMAD.U32 R10, RZ, RZ, UR8 ;  /* 0x00000008ff0a7e24 */ /* 0x000fe2000f8e00ff */
[----:B------:R-:W-:-:S02]  /*08a0*/  MOV R4, UR10 ;  /* 0x0000000a00047c02 */ /* 0x000fc40008000f00 */
[----:B------:R-:W-:Y:S01]  /*08b0*/  MOV R5, UR11 ;  /* 0x0000000b00057c02 */ /* 0x000fe20008000f00 */
[----:B------:R-:W-:-:S04]  /*08c0*/  @P1 IMAD.WIDE.U32 R10, R3, 0x4, R10 ;  /* 0x00000004030a1825 */ /* 0x000fc800078e000a */
[----:B------:R-:W-:Y:S01]  /*08d0*/  @P1 IMAD R3, R7, UR20, R0 ;  /* 0x0000001407031c24 */ /* 0x000fe2000f8e0200 */
[----:B------:R-:W-:Y:S01]  /*08e0*/  @P1 IADD3.X R7, PT, PT, RZ, RZ, RZ, P2, !PT ;  /* 0x000000ffff071210 */ /* 0x000fe200017fe4ff */
[----:B------:R-:W-:Y:S01]  /*08f0*/  IMAD.U32 R19, RZ, RZ, UR4 ;  /* 0x00000004ff137e24 */ /* 0x000fe2000f8e00ff */
[C---:B--2---:R-:W-:Y:S01]  /*0900*/  @P1 LEA R2, P2, R6.reuse, UR6, 0x2 ;  /* 0x0000000606021c11 */ /* 0x044fe2000f8410ff */
[----:B------:R-:W-:Y:S01]  /*0910*/  @P1 IMAD.WIDE R4, R3, 0x4, R4 ;  /* 0x0000000403041825 */ /* 0x000fe200078e0204 */
[----:B------:R-:W-:Y:S01]  /*0920*/  @!P0 IADD3 R17, PT, PT, R13, UR4, RZ ;  /* 0x000000040d118c10 */ /* 0x000fe2000fffe0ff */
[----:B0-----:R-:W2:Y:S01]  /*0930*/  @P1 LDG.E R11, desc[UR18][R10.64] ;  /* 0x000000120a0b1981 */ /* 0x001ea2000c1e1900 */
[----:B------:R-:W-:Y:S01]  /*0940*/  @P1 LEA.HI.X R3, R6, UR7, R7, 0x2, P2 ;  /* 0x0000000706031c11 */ /* 0x000fe200090f1407 */
[----:B------:R-:W-:Y:S01]  /*0950*/  @!P0 IMAD R19, R19, UR20, R0 ;  /* 0x0000001413138c24 */ /* 0x000fe2000f8e0200 */
[----:B---3--:R-:W-:Y:S01]  /*0960*/  MOV R6, UR12 ;  /* 0x0000000c00067c02 */ /* 0x008fe20008000f00 */
[----:B------:R-:W-:Y:S01]  /*0970*/  @P1 IMAD.WIDE R14, R15, 0x4, R4 ;  /* 0x000000040f0e1825 */ /* 0x000fe200078e0204 */
[----:B------:R-:W-:Y:S01]  /*0980*/  MOV R7, UR13 ;  /* 0x0000000d00077c02 */ /* 0x000fe20008000f00 */
[----:B------:R-:W2:Y:S01]  /*0990*/  @P1 LDG.E R4, desc[UR18][R4.64] ;  /* 0x0000001204041981 */ /* 0x000ea2000c1e1900 */
[----:B------:R-:W-:-:S02]  /*09a0*/  MOV R8, UR14 ;  /* 0x0000000e00087c02 */ /* 0x000fc40008000f00 */
[----:B------:R-:W-:Y:S01]  /*09b0*/  MOV R9, UR15 ;  /* 0x0000000f00097c02 */ /* 0x000fe20008000f00 */
[----:B------:R-:W-:Y:S01]  /*09c0*/  @!P0 IMAD.WIDE.U32 R6, R17, 0x4, R6 ;  /* 0x0000000411068825 */ /* 0x000fe200078e0006 */
[----:B------:R-:W3:Y:S03]  /*09d0*/  @P1 LDG.E R14, desc[UR18][R14.64] ;  /* 0x000000120e0e1981 */ /* 0x000ee6000c1e1900 */
[----:B------:R-:W-:Y:S01]  /*09e0*/  @!P0 IMAD.WIDE R8, R19, 0x4, R8 ;  /* 0x0000000413088825 */ /* 0x000fe200078e0208 */
[----:B------:R-:W3:Y:S04]  /*09f0*/  @P1 LDG.E R2, desc[UR18][R2.64+0x4] ;  /* 0x0000041202021981 */ /* 0x000ee8000c1e1900 */
[----:B------:R-:W4:Y:S04]  /*0a00*/  @!P0 LDG.E R7, desc[UR18][R6.64] ;  /* 0x0000001206078981 */ /* 0x000f28000c1e1900 */
[----:B------:R-:W4:Y:S01]  /*0a10*/  @!P0 LDG.E R8, desc[UR18][R8.64] ;  /* 0x0000001208088981 */ /* 0x000f22000c1e1900 */
[----:B--2---:R-:W-:-:S04]  /*0a20*/  @P1 FFMA R11, R11, R4, R12 ;  /* 0x000000040b0b1223 */ /* 0x004fc8000000000c */
[----:B---3--:R-:W-:-:S04]  /*0a30*/  @P1 FFMA R12, R2, R14, R11 ;  /* 0x0000000e020c1223 */ /* 0x008fc8000000000b */
[----:B----4-:R-:W-:-:S07]  /*0a40*/  @!P0 FFMA R12, R7, R8, R12 ;  /* 0x00000008070c8223 */ /* 0x010fce000000000c */
.L_x_2:
[----:B------:R-:W1:Y:S01]  /*0a50*/  LDC.64 R2, c[0x0][0x390] ;  /* 0x0000e400ff027b82 */ /* 0x000e620000000a00 */
[----:B------:R-:W-:-:S05]  /*0a60*/  IADD3 R13, PT, PT, R0, R13, RZ ;  /* 0x0000000d000d7210 */ /* 0x000fca0007ffe0ff */
[----:B-1----:R-:W-:-:S05]  /*0a70*/  IMAD.WIDE R2, R13, 0x4, R2 ;  /* 0x000000040d027825 */ /* 0x002fca00078e0202 */
[----:B0-----:R-:W-:Y:S01]  /*0a80*/  STG.E desc[UR18][R2.64], R12 ;  /* 0x0000000c02007986 */ /* 0x001fe2000c101912 */
[----:B------:R-:W-:Y:S05]  /*0a90*/  EXIT ;  /* 0x000000000000794d */ /* 0x000fea0003800000 */
.L_x_4:
[----:B------:R-:W-:-:S00]  /*0aa0*/  BRA `(.L_x_4) ;  /* 0xfffffffc00fc7947 */ /* 0x000fc0000383ffff */
[----:B------:R-:W-:-:S00]  /*0ab0*/  NOP ;  /* 0x0000000000007918 */ /* 0x000fc00000000000 */
        /* <DEDUP_REMOVED lines=12> */
.L_x_5:


//--------------------- .nv.shared.reserved.0     --------------------------
	.section	.nv.shared.reserved.0,"aw",@nobits
	.weak		__nv_reservedSMEM_offset_0_alias
	.size		__nv_reservedSMEM_offset_0_alias, 0, 64
	.other		__nv_reservedSMEM_offset_0_alias,@"STO_CUDA_RESERVED_SHARED STV_DEFAULT"
__nv_reservedSMEM_offset_0_alias:
	.zero		0
	.zero		64


//--------------------- .nv.constant0._Z5dgemmPfS_S_i --------------------------
	.section	.nv.constant0._Z5dgemmPfS_S_i,"a",@progbits
	.sectionflags	@""
	.align	4
.nv.constant0._Z5dgemmPfS_S_i:
	.zero		924


//--------------------- SYMBOLS --------------------------

	.type		.nv.reservedSmem.offset0,@object
	.size		.nv.reservedSmem.offset0,0x4
